//
// Generated by NVIDIA NVVM Compiler
//
// Compiler Build ID: CL-36424714
// Cuda compilation tools, release 13.0, V13.0.88
// Based on NVVM 20.0.0
//

.version 9.0
.target sm_100
.address_size 64

	// .globl	_Z15transposeNativePfS_ii
// _ZZ24transposeNativeOptimizedPfS_iiE5sdata has been demoted

.visible .entry _Z15transposeNativePfS_ii(
	.param .u64 .ptr .align 1 _Z15transposeNativePfS_ii_param_0,
	.param .u64 .ptr .align 1 _Z15transposeNativePfS_ii_param_1,
	.param .u32 _Z15transposeNativePfS_ii_param_2,
	.param .u32 _Z15transposeNativePfS_ii_param_3
)
{
	.reg .pred 	%p<4>;
	.reg .b32 	%r<13>;
	.reg .b32 	%f<2>;
	.reg .b64 	%rd<9>;

	ld.param.u64 	%rd1, [_Z15transposeNativePfS_ii_param_0];
	ld.param.u64 	%rd2, [_Z15transposeNativePfS_ii_param_1];
	ld.param.u32 	%r3, [_Z15transposeNativePfS_ii_param_2];
	ld.param.u32 	%r4, [_Z15transposeNativePfS_ii_param_3];
	mov.u32 	%r5, %tid.x;
	mov.u32 	%r6, %ntid.x;
	mov.u32 	%r7, %ctaid.x;
	mad.lo.s32 	%r1, %r6, %r7, %r5;
	mov.u32 	%r8, %tid.y;
	mov.u32 	%r9, %ntid.y;
	mov.u32 	%r10, %ctaid.y;
	mad.lo.s32 	%r2, %r9, %r10, %r8;
	setp.ge.s32 	%p1, %r2, %r3;
	setp.ge.s32 	%p2, %r1, %r4;
	or.pred  	%p3, %p1, %p2;
	@%p3 bra 	$L__BB0_2;
	cvta.to.global.u64 	%rd3, %rd1;
	cvta.to.global.u64 	%rd4, %rd2;
	mad.lo.s32 	%r11, %r4, %r2, %r1;
	mad.lo.s32 	%r12, %r3, %r1, %r2;
	mul.wide.s32 	%rd5, %r11, 4;
	add.s64 	%rd6, %rd3, %rd5;
	ld.global.f32 	%f1, [%rd6];
	mul.wide.s32 	%rd7, %r12, 4;
	add.s64 	%rd8, %rd4, %rd7;
	st.global.f32 	[%rd8], %f1;
$L__BB0_2:
	ret;

}
	// .globl	_Z24transposeNativeOptimizedPfS_ii
.visible .entry _Z24transposeNativeOptimizedPfS_ii(
	.param .u64 .ptr .align 1 _Z24transposeNativeOptimizedPfS_ii_param_0,
	.param .u64 .ptr .align 1 _Z24transposeNativeOptimizedPfS_ii_param_1,
	.param .u32 _Z24transposeNativeOptimizedPfS_ii_param_2,
	.param .u32 _Z24transposeNativeOptimizedPfS_ii_param_3
)
{
	.reg .pred 	%p<4>;
	.reg .b32 	%r<24>;
	.reg .b32 	%f<3>;
	.reg .b64 	%rd<9>;
	// demoted variable
	.shared .align 4 .b8 _ZZ24transposeNativeOptimizedPfS_iiE5sdata[4224];
	ld.param.u64 	%rd1, [_Z24transposeNativeOptimizedPfS_ii_param_0];
	ld.param.u64 	%rd2, [_Z24transposeNativeOptimizedPfS_ii_param_1];
	ld.param.u32 	%r7, [_Z24transposeNativeOptimizedPfS_ii_param_2];
	ld.param.u32 	%r8, [_Z24transposeNativeOptimizedPfS_ii_param_3];
	mov.u32 	%r1, %tid.x;
	mov.u32 	%r9, %ntid.x;
	mov.u32 	%r10, %ctaid.x;
	mul.lo.s32 	%r2, %r9, %r10;
	add.s32 	%r3, %r2, %r1;
	mov.u32 	%r4, %tid.y;
	mov.u32 	%r11, %ntid.y;
	mov.u32 	%r12, %ctaid.y;
	mul.lo.s32 	%r5, %r11, %r12;
	add.s32 	%r6, %r5, %r4;
	setp.ge.s32 	%p1, %r6, %r7;
	setp.ge.s32 	%p2, %r3, %r8;
	or.pred  	%p3, %p1, %p2;
	@%p3 bra 	$L__BB1_2;
	cvta.to.global.u64 	%rd3, %rd1;
	cvta.to.global.u64 	%rd4, %rd2;
	mad.lo.s32 	%r13, %r8, %r6, %r3;
	mul.wide.s32 	%rd5, %r13, 4;
	add.s64 	%rd6, %rd3, %rd5;
	ld.global.f32 	%f1, [%rd6];
	mov.u32 	%r14, _ZZ24transposeNativeOptimizedPfS_iiE5sdata;
	mad.lo.s32 	%r15, %r4, 132, %r14;
	shl.b32 	%r16, %r1, 2;
	add.s32 	%r17, %r15, %r16;
	st.shared.f32 	[%r17], %f1;
	bar.sync 	0;
	add.s32 	%r18, %r5, %r1;
	add.s32 	%r19, %r2, %r4;
	mad.lo.s32 	%r20, %r1, 132, %r14;
	shl.b32 	%r21, %r4, 2;
	add.s32 	%r22, %r20, %r21;
	ld.shared.f32 	%f2, [%r22];
	mad.lo.s32 	%r23, %r7, %r19, %r18;
	mul.wide.s32 	%rd7, %r23, 4;
	add.s64 	%rd8, %rd4, %rd7;
	st.global.f32 	[%rd8], %f2;
$L__BB1_2:
	ret;

}


// ===== COMPILED SASS (sm_100) =====

	.target	sm_100

	.elftype	@"ET_EXEC"


//--------------------- .note.nv.tkinfo           --------------------------
	.section	.note.nv.tkinfo,"",@"SHT_NOTE"
	.sectionflags	@"SHF_NOTE_NV_TKINFO"
	.tkinfo
        /*0018*/ 	.word	0x00000002
        /*0030*/ 	.string	""
        /*0030*/ 	.string	"ptxas"
        /*0030*/ 	.string	"Cuda compilation tools, release 13.0, V13.0.88"
        /*0030*/ 	.string	"Build cuda_13.0.r13.0/compiler.36424714_0"
        /*0030*/ 	.string	"-arch sm_100 -m 64 "



//--------------------- .note.nv.cuinfo           --------------------------
	.section	.note.nv.cuinfo,"",@"SHT_NOTE"
	.sectionflags	@"SHF_NOTE_NV_CUINFO"
        /*0018*/ 	.short	0x0002
        /*001a*/ 	.short	0x0064
        /*001c*/ 	.short	0x0082
	.zero		2


//--------------------- .nv.info                  --------------------------
	.section	.nv.info,"",@"SHT_CUDA_INFO"
	.align	4


	//----- nvinfo : EIATTR_REGCOUNT
	.align		4
        /*0000*/ 	.byte	0x04, 0x2f
        /*0002*/ 	.short	(.L_1 - .L_0)
	.align		4
.L_0:
        /*0004*/ 	.word	index@(_Z15transposeNativePfS_ii)
        /*0008*/ 	.word	0x0000000a


	//----- nvinfo : EIATTR_FRAME_SIZE
	.align		4
.L_1:
        /*000c*/ 	.byte	0x04, 0x11
        /*000e*/ 	.short	(.L_3 - .L_2)
	.align		4
.L_2:
        /*0010*/ 	.word	index@(_Z15transposeNativePfS_ii)
        /*0014*/ 	.word	0x00000000


	//----- nvinfo : EIATTR_REGCOUNT
	.align		4
.L_3:
        /*0018*/ 	.byte	0x04, 0x2f
        /*001a*/ 	.short	(.L_5 - .L_4)
	.align		4
.L_4:
        /*001c*/ 	.word	index@(_Z24transposeNativeOptimizedPfS_ii)
        /*0020*/ 	.word	0x0000000e


	//----- nvinfo : EIATTR_FRAME_SIZE
	.align		4
.L_5:
        /*0024*/ 	.byte	0x04, 0x11
        /*0026*/ 	.short	(.L_7 - .L_6)
	.align		4
.L_6:
        /*0028*/ 	.word	index@(_Z24transposeNativeOptimizedPfS_ii)
        /*002c*/ 	.word	0x00000000


	//----- nvinfo : EIATTR_MIN_STACK_SIZE
	.align		4
.L_7:
        /*0030*/ 	.byte	0x04, 0x12
        /*0032*/ 	.short	(.L_9 - .L_8)
	.align		4
.L_8:
        /*0034*/ 	.word	index@(_Z24transposeNativeOptimizedPfS_ii)
        /*0038*/ 	.word	0x00000000


	//----- nvinfo : EIATTR_MIN_STACK_SIZE
	.align		4
.L_9:
        /*003c*/ 	.byte	0x04, 0x12
        /*003e*/ 	.short	(.L_11 - .L_10)
	.align		4
.L_10:
        /*0040*/ 	.word	index@(_Z15transposeNativePfS_ii)
        /*0044*/ 	.word	0x00000000
.L_11:


//--------------------- .nv.compat                --------------------------
	.section	.nv.compat,"",@"SHT_CUDA_COMPAT_INFO"
	.align	4
        /*0000*/ 	.byte	0x02, 0x09, 0x00, 0x00, 0x02, 0x02, 0x01, 0x00, 0x02, 0x05, 0x05, 0x00, 0x03, 0x07, 0x01, 0x01
        /*0010*/ 	.byte	0x02, 0x03, 0x00, 0x00, 0x02, 0x06, 0x01, 0x00, 0x04, 0x0b, 0x08, 0x00, 0x09, 0x00, 0x00, 0x00
        /*0020*/ 	.byte	0x00, 0x00, 0x00, 0x00


//--------------------- .nv.info._Z24transposeNativeOptimizedPfS_ii --------------------------
	.section	.nv.info._Z24transposeNativeOptimizedPfS_ii,"",@"SHT_CUDA_INFO"
	.sectionflags	@""
	.align	4


	//----- nvinfo : EIATTR_CUDA_API_VERSION
	.align		4
        /*0000*/ 	.byte	0x04, 0x37
        /*0002*/ 	.short	(.L_13 - .L_12)
.L_12:
        /*0004*/ 	.word	0x00000082


	//----- nvinfo : EIATTR_KPARAM_INFO
	.align		4
.L_13:
        /*0008*/ 	.byte	0x04, 0x17
        /*000a*/ 	.short	(.L_15 - .L_14)
.L_14:
        /*000c*/ 	.word	0x00000000
        /*0010*/ 	.short	0x0003
        /*0012*/ 	.short	0x0014
        /*0014*/ 	.byte	0x00, 0xf0, 0x11, 0x00


	//----- nvinfo : EIATTR_KPARAM_INFO
	.align		4
.L_15:
        /*0018*/ 	.byte	0x04, 0x17
        /*001a*/ 	.short	(.L_17 - .L_16)
.L_16:
        /*001c*/ 	.word	0x00000000
        /*0020*/ 	.short	0x0002
        /*0022*/ 	.short	0x0010
        /*0024*/ 	.byte	0x00, 0xf0, 0x11, 0x00


	//----- nvinfo : EIATTR_KPARAM_INFO
	.align		4
.L_17:
        /*0028*/ 	.byte	0x04, 0x17
        /*002a*/ 	.short	(.L_19 - .L_18)
.L_18:
        /*002c*/ 	.word	0x00000000
        /*0030*/ 	.short	0x0001
        /*0032*/ 	.short	0x0008
        /*0034*/ 	.byte	0x00, 0xf5, 0x21, 0x00


	//----- nvinfo : EIATTR_KPARAM_INFO
	.align		4
.L_19:
        /*0038*/ 	.byte	0x04, 0x17
        /*003a*/ 	.short	(.L_21 - .L_20)
.L_20:
        /*003c*/ 	.word	0x00000000
        /*0040*/ 	.short	0x0000
        /*0042*/ 	.short	0x0000
        /*0044*/ 	.byte	0x00, 0xf5, 0x21, 0x00


	//----- nvinfo : EIATTR_SPARSE_MMA_MASK
	.align		4
.L_21:
        /*0048*/ 	.byte	0x03, 0x50
        /*004a*/ 	.short	0x0000


	//----- nvinfo : EIATTR_MAXREG_COUNT
	.align		4
        /*004c*/ 	.byte	0x03, 0x1b
        /*004e*/ 	.short	0x00ff


	//----- nvinfo : EIATTR_NUM_BARRIERS
	.align		4
        /*0050*/ 	.byte	0x02, 0x4c
        /*0052*/ 	.byte	0x01
	.zero		1


	//----- nvinfo : EIATTR_MERCURY_ISA_VERSION
	.align		4
        /*0054*/ 	.byte	0x03, 0x5f
        /*0056*/ 	.short	0x0101


	//----- nvinfo : EIATTR_VRC_CTA_INIT_COUNT
	.align		4
        /*0058*/ 	.byte	0x02, 0x4a
	.zero		1
	.zero		1


	//----- nvinfo : EIATTR_EXIT_INSTR_OFFSETS
	.align		4
        /*005c*/ 	.byte	0x04, 0x1c
        /*005e*/ 	.short	(.L_23 - .L_22)


	//   ....[0]....
.L_22:
        /*0060*/ 	.word	0x000000e0


	//   ....[1]....
        /*0064*/ 	.word	0x00000240


	//----- nvinfo : EIATTR_CBANK_PARAM_SIZE
	.align		4
.L_23:
        /*0068*/ 	.byte	0x03, 0x19
        /*006a*/ 	.short	0x0018


	//----- nvinfo : EIATTR_PARAM_CBANK
	.align		4
        /*006c*/ 	.byte	0x04, 0x0a
        /*006e*/ 	.short	(.L_25 - .L_24)
	.align		4
.L_24:
        /*0070*/ 	.word	index@(.nv.constant0._Z24transposeNativeOptimizedPfS_ii)
        /*0074*/ 	.short	0x0380
        /*0076*/ 	.short	0x0018


	//----- nvinfo : EIATTR_SW_WAR
	.align		4
.L_25:
        /*0078*/ 	.byte	0x04, 0x36
        /*007a*/ 	.short	(.L_27 - .L_26)
.L_26:
        /*007c*/ 	.word	0x00000008
.L_27:


//--------------------- .nv.info._Z15transposeNativePfS_ii --------------------------
	.section	.nv.info._Z15transposeNativePfS_ii,"",@"SHT_CUDA_INFO"
	.sectionflags	@""
	.align	4


	//----- nvinfo : EIATTR_CUDA_API_VERSION
	.align		4
        /*0000*/ 	.byte	0x04, 0x37
        /*0002*/ 	.short	(.L_29 - .L_28)
.L_28:
        /*0004*/ 	.word	0x00000082


	//----- nvinfo : EIATTR_KPARAM_INFO
	.align		4
.L_29:
        /*0008*/ 	.byte	0x04, 0x17
        /*000a*/ 	.short	(.L_31 - .L_30)
.L_30:
        /*000c*/ 	.word	0x00000000
        /*0010*/ 	.short	0x0003
        /*0012*/ 	.short	0x0014
        /*0014*/ 	.byte	0x00, 0xf0, 0x11, 0x00


	//----- nvinfo : EIATTR_KPARAM_INFO
	.align		4
.L_31:
        /*0018*/ 	.byte	0x04, 0x17
        /*001a*/ 	.short	(.L_33 - .L_32)
.L_32:
        /*001c*/ 	.word	0x00000000
        /*0020*/ 	.short	0x0002
        /*0022*/ 	.short	0x0010
        /*0024*/ 	.byte	0x00, 0xf0, 0x11, 0x00


	//----- nvinfo : EIATTR_KPARAM_INFO
	.align		4
.L_33:
        /*0028*/ 	.byte	0x04, 0x17
        /*002a*/ 	.short	(.L_35 - .L_34)
.L_34:
        /*002c*/ 	.word	0x00000000
        /*0030*/ 	.short	0x0001
        /*0032*/ 	.short	0x0008
        /*0034*/ 	.byte	0x00, 0xf5, 0x21, 0x00


	//----- nvinfo : EIATTR_KPARAM_INFO
	.align		4
.L_35:
        /*0038*/ 	.byte	0x04, 0x17
        /*003a*/ 	.short	(.L_37 - .L_36)
.L_36:
        /*003c*/ 	.word	0x00000000
        /*0040*/ 	.short	0x0000
        /*0042*/ 	.short	0x0000
        /*0044*/ 	.byte	0x00, 0xf5, 0x21, 0x00


	//----- nvinfo : EIATTR_SPARSE_MMA_MASK
	.align		4
.L_37:
        /*0048*/ 	.byte	0x03, 0x50
        /*004a*/ 	.short	0x0000


	//----- nvinfo : EIATTR_MAXREG_COUNT
	.align		4
        /*004c*/ 	.byte	0x03, 0x1b
        /*004e*/ 	.short	0x00ff


	//----- nvinfo : EIATTR_MERCURY_ISA_VERSION
	.align		4
        /*0050*/ 	.byte	0x03, 0x5f
        /*0052*/ 	.short	0x0101


	//----- nvinfo : EIATTR_VRC_CTA_INIT_COUNT
	.align		4
        /*0054*/ 	.byte	0x02, 0x4a
	.zero		1
	.zero		1


	//----- nvinfo : EIATTR_EXIT_INSTR_OFFSETS
	.align		4
        /*0058*/ 	.byte	0x04, 0x1c
        /*005a*/ 	.short	(.L_39 - .L_38)


	//   ....[0]....
.L_38:
        /*005c*/ 	.word	0x000000c0


	//   ....[1]....
        /*0060*/ 	.word	0x00000160


	//----- nvinfo : EIATTR_CBANK_PARAM_SIZE
	.align		4
.L_39:
        /*0064*/ 	.byte	0x03, 0x19
        /*0066*/ 	.short	0x0018


	//----- nvinfo : EIATTR_PARAM_CBANK
	.align		4
        /*0068*/ 	.byte	0x04, 0x0a
        /*006a*/ 	.short	(.L_41 - .L_40)
	.align		4
.L_40:
        /*006c*/ 	.word	index@(.nv.constant0._Z15transposeNativePfS_ii)
        /*0070*/ 	.short	0x0380
        /*0072*/ 	.short	0x0018


	//----- nvinfo : EIATTR_SW_WAR
	.align		4
.L_41:
        /*0074*/ 	.byte	0x04, 0x36
        /*0076*/ 	.short	(.L_43 - .L_42)
.L_42:
        /*0078*/ 	.word	0x00000008
.L_43:


//--------------------- .nv.callgraph             --------------------------
	.section	.nv.callgraph,"",@"SHT_CUDA_CALLGRAPH"
	.align	4
	.sectionentsize	8
	.align		4
        /*0000*/ 	.word	0x00000000
	.align		4
        /*0004*/ 	.word	0xffffffff
	.align		4
        /*0008*/ 	.word	0x00000000
	.align		4
        /*000c*/ 	.word	0xfffffffe
	.align		4
        /*0010*/ 	.word	0x00000000
	.align		4
        /*0014*/ 	.word	0xfffffffd
	.align		4
        /*0018*/ 	.word	0x00000000
	.align		4
        /*001c*/ 	.word	0xfffffffc


//--------------------- .text._Z24transposeNativeOptimizedPfS_ii --------------------------
	.section	.text._Z24transposeNativeOptimizedPfS_ii,"ax",@progbits
	.align	128
        .global         _Z24transposeNativeOptimizedPfS_ii
        .type           _Z24transposeNativeOptimizedPfS_ii,@function
        .size           _Z24transposeNativeOptimizedPfS_ii,(.L_x_2 - _Z24transposeNativeOptimizedPfS_ii)
        .other          _Z24transposeNativeOptimizedPfS_ii,@"STO_CUDA_ENTRY STV_DEFAULT"
_Z24transposeNativeOptimizedPfS_ii:
.text._Z24transposeNativeOptimizedPfS_ii:
[----:B------:R-:W-:Y:S01]  /*0000*/  LDC R1, c[0x0][0x37c] ;  /* 0x0000df00ff017b82 */ /* 0x000fe20000000800 */
[----:B------:R-:W0:Y:S07]  /*0010*/  S2R R7, SR_TID.X ;  /* 0x0000000000077919 */ /* 0x000e2e0000002100 */
[----:B------:R-:W1:Y:S01]  /*0020*/  S2UR UR5, SR_CTAID.X ;  /* 0x00000000000579c3 */ /* 0x000e620000002500 */
[----:B------:R-:W1:Y:S01]  /*0030*/  LDCU UR4, c[0x0][0x360] ;  /* 0x00006c00ff0477ac */ /* 0x000e620008000800 */
[----:B------:R-:W2:Y:S01]  /*0040*/  S2R R11, SR_TID.Y ;  /* 0x00000000000b7919 */ /* 0x000ea20000002200 */
[----:B------:R-:W3:Y:S05]  /*0050*/  LDCU UR6, c[0x0][0x364] ;  /* 0x00006c80ff0677ac */ /* 0x000eea0008000800 */
[----:B------:R-:W3:Y:S01]  /*0060*/  S2UR UR7, SR_CTAID.Y ;  /* 0x00000000000779c3 */ /* 0x000ee20000002600 */
[----:B------:R-:W4:Y:S01]  /*0070*/  LDCU.64 UR8, c[0x0][0x390] ;  /* 0x00007200ff0877ac */ /* 0x000f220008000a00 */
[----:B-1----:R-:W-:-:S06]  /*0080*/  UIMAD UR4, UR4, UR5, URZ ;  /* 0x00000005040472a4 */ /* 0x002fcc000f8e02ff */
[----:B0-----:R-:W-:Y:S01]  /*0090*/  IADD3 R0, PT, PT, R7, UR4, RZ ;  /* 0x0000000407007c10 */ /* 0x001fe2000fffe0ff */
[----:B---3--:R-:W-:-:S03]  /*00a0*/  UIMAD UR5, UR6, UR7, URZ ;  /* 0x00000007060572a4 */ /* 0x008fc6000f8e02ff */
[----:B----4-:R-:W-:-:S03]  /*00b0*/  ISETP.GE.AND P0, PT, R0, UR9, PT ;  /* 0x0000000900007c0c */ /* 0x010fc6000bf06270 */
[----:B--2---:R-:W-:-:S04]  /*00c0*/  IADD3 R5, PT, PT, R11, UR5, RZ ;  /* 0x000000050b057c10 */ /* 0x004fc8000fffe0ff */
[----:B------:R-:W-:-:S13]  /*00d0*/  ISETP.GE.OR P0, PT, R5, UR8, P0 ;  /* 0x0000000805007c0c */ /* 0x000fda0008706670 */
[----:B------:R-:W-:Y:S05]  /*00e0*/  @P0 EXIT ;  /* 0x000000000000094d */ /* 0x000fea0003800000 */
[----:B------:R-:W0:Y:S01]  /*00f0*/  LDC.64 R2, c[0x0][0x380] ;  /* 0x0000e000ff027b82 */ /* 0x000e220000000a00 */
[----:B------:R-:W1:Y:S01]  /*0100*/  LDCU.64 UR6, c[0x0][0x358] ;  /* 0x00006b00ff0677ac */ /* 0x000e620008000a00 */
[----:B------:R-:W-:-:S04]  /*0110*/  IMAD R5, R5, UR9, R0 ;  /* 0x0000000905057c24 */ /* 0x000fc8000f8e0200 */
[----:B0-----:R-:W-:-:S05]  /*0120*/  IMAD.WIDE R2, R5, 0x4, R2 ;  /* 0x0000000405027825 */ /* 0x001fca00078e0202 */
[----:B-1----:R0:W2:Y:S01]  /*0130*/  LDG.E R0, desc[UR6][R2.64] ;  /* 0x0000000602007981 */ /* 0x0020a2000c1e1900 */
[----:B------:R-:W-:Y:S01]  /*0140*/  MOV R4, 0x400 ;  /* 0x0000040000047802 */ /* 0x000fe20000000f00 */
[----:B------:R-:W1:Y:S01]  /*0150*/  S2R R5, SR_CgaCtaId ;  /* 0x0000000000057919 */ /* 0x000e620000008800 */
[----:B0-----:R-:W0:Y:S02]  /*0160*/  LDC.64 R2, c[0x0][0x388] ;  /* 0x0000e200ff027b82 */ /* 0x001e240000000a00 */
[----:B-1----:R-:W-:-:S05]  /*0170*/  LEA R4, R5, R4, 0x18 ;  /* 0x0000000405047211 */ /* 0x002fca00078ec0ff */
[--C-:B------:R-:W-:Y:S02]  /*0180*/  IMAD R5, R11, 0x84, R4.reuse ;  /* 0x000000840b057824 */ /* 0x100fe400078e0204 */
[----:B------:R-:W-:-:S03]  /*0190*/  IMAD R4, R7, 0x84, R4 ;  /* 0x0000008407047824 */ /* 0x000fc600078e0204 */
[----:B------:R-:W-:Y:S01]  /*01a0*/  LEA R5, R7, R5, 0x2 ;  /* 0x0000000507057211 */ /* 0x000fe200078e10ff */
[----:B------:R-:W-:Y:S01]  /*01b0*/  IMAD R6, R11, 0x4, R4 ;  /* 0x000000040b067824 */ /* 0x000fe200078e0204 */
[----:B------:R-:W-:Y:S01]  /*01c0*/  IADD3 R4, PT, PT, R7, UR5, RZ ;  /* 0x0000000507047c10 */ /* 0x000fe2000fffe0ff */
[----:B------:R-:W-:-:S04]  /*01d0*/  VIADD R7, R11, UR4 ;  /* 0x000000040b077c36 */ /* 0x000fc80008000000 */
[----:B------:R-:W-:-:S04]  /*01e0*/  IMAD R7, R7, UR8, R4 ;  /* 0x0000000807077c24 */ /* 0x000fc8000f8e0204 */
[----:B0-----:R-:W-:Y:S01]  /*01f0*/  IMAD.WIDE R2, R7, 0x4, R2 ;  /* 0x0000000407027825 */ /* 0x001fe200078e0202 */
[----:B--2---:R-:W-:Y:S01]  /*0200*/  STS [R5], R0 ;  /* 0x0000000005007388 */ /* 0x004fe20000000800 */
[----:B------:R-:W-:Y:S06]  /*0210*/  BAR.SYNC.DEFER_BLOCKING 0x0 ;  /* 0x0000000000007b1d */ /* 0x000fec0000010000 */
[----:B------:R-:W0:Y:S04]  /*0220*/  LDS R9, [R6] ;  /* 0x0000000006097984 */ /* 0x000e280000000800 */
[----:B0-----:R-:W-:Y:S01]  /*0230*/  STG.E desc[UR6][R2.64], R9 ;  /* 0x0000000902007986 */ /* 0x001fe2000c101906 */
[----:B------:R-:W-:Y:S05]  /*0240*/  EXIT ;  /* 0x000000000000794d */ /* 0x000fea0003800000 */
.L_x_0:
[----:B------:R-:W-:-:S00]  /*0250*/  BRA `(.L_x_0) ;  /* 0xfffffffc00fc7947 */ /* 0x000fc0000383ffff */
[----:B------:R-:W-:-:S00]  /*0260*/  NOP ;  /* 0x0000000000007918 */ /* 0x000fc00000000000 */
        /* <DEDUP_REMOVED lines=9> */
.L_x_2:


//--------------------- .text._Z15transposeNativePfS_ii --------------------------
	.section	.text._Z15transposeNativePfS_ii,"ax",@progbits
	.align	128
        .global         _Z15transposeNativePfS_ii
        .type           _Z15transposeNativePfS_ii,@function
        .size           _Z15transposeNativePfS_ii,(.L_x_3 - _Z15transposeNativePfS_ii)
        .other          _Z15transposeNativePfS_ii,@"STO_CUDA_ENTRY STV_DEFAULT"
_Z15transposeNativePfS_ii:
.text._Z15transposeNativePfS_ii:
[----:B------:R-:W-:Y:S01]  /*0000*/  LDC R1, c[0x0][0x37c] ;  /* 0x0000df00ff017b82 */ /* 0x000fe20000000800 */
[----:B------:R-:W0:Y:S01]  /*0010*/  S2R R0, SR_TID.X ;  /* 0x0000000000007919 */ /* 0x000e220000002100 */
[----:B------:R-:W0:Y:S01]  /*0020*/  LDCU UR4, c[0x0][0x360] ;  /* 0x00006c00ff0477ac */ /* 0x000e220008000800 */
[----:B------:R-:W0:Y:S01]  /*0030*/  S2R R3, SR_CTAID.X ;  /* 0x0000000000037919 */ /* 0x000e220000002500 */
[----:B------:R-:W1:Y:S01]  /*0040*/  LDCU UR5, c[0x0][0x364] ;  /* 0x00006c80ff0577ac */ /* 0x000e620008000800 */
[----:B------:R-:W1:Y:S01]  /*0050*/  S2R R7, SR_TID.Y ;  /* 0x0000000000077919 */ /* 0x000e620000002200 */
[----:B------:R-:W2:Y:S01]  /*0060*/  LDCU.64 UR6, c[0x0][0x390] ;  /* 0x00007200ff0677ac */ /* 0x000ea20008000a00 */
[----:B------:R-:W1:Y:S01]  /*0070*/  S2R R2, SR_CTAID.Y ;  /* 0x0000000000027919 */ /* 0x000e620000002600 */
[----:B0-----:R-:W-:-:S05]  /*0080*/  IMAD R0, R3, UR4, R0 ;  /* 0x0000000403007c24 */ /* 0x001fca000f8e0200 */
[----:B--2---:R-:W-:Y:S01]  /*0090*/  ISETP.GE.AND P0, PT, R0, UR7, PT ;  /* 0x0000000700007c0c */ /* 0x004fe2000bf06270 */
[----:B-1----:R-:W-:-:S05]  /*00a0*/  IMAD R7, R2, UR5, R7 ;  /* 0x0000000502077c24 */ /* 0x002fca000f8e0207 */
[----:B------:R-:W-:-:S13]  /*00b0*/  ISETP.GE.OR P0, PT, R7, UR6, P0 ;  /* 0x0000000607007c0c */ /* 0x000fda0008706670 */
[----:B------:R-:W-:Y:S05]  /*00c0*/  @P0 EXIT ;  /* 0x000000000000094d */ /* 0x000fea0003800000 */
[----:B------:R-:W0:Y:S01]  /*00d0*/  LDC.64 R2, c[0x0][0x380] ;  /* 0x0000e000ff027b82 */ /* 0x000e220000000a00 */
[----:B------:R-:W1:Y:S01]  /*00e0*/  LDCU.64 UR4, c[0x0][0x358] ;  /* 0x00006b00ff0477ac */ /* 0x000e620008000a00 */
[----:B------:R-:W-:-:S04]  /*00f0*/  IMAD R5, R7, UR7, R0 ;  /* 0x0000000707057c24 */ /* 0x000fc8000f8e0200 */
[----:B0-----:R-:W-:Y:S02]  /*0100*/  IMAD.WIDE R2, R5, 0x4, R2 ;  /* 0x0000000405027825 */ /* 0x001fe400078e0202 */
[----:B------:R-:W0:Y:S04]  /*0110*/  LDC.64 R4, c[0x0][0x388] ;  /* 0x0000e200ff047b82 */ /* 0x000e280000000a00 */
[----:B-1----:R-:W2:Y:S01]  /*0120*/  LDG.E R3, desc[UR4][R2.64] ;  /* 0x0000000402037981 */ /* 0x002ea2000c1e1900 */
[----:B------:R-:W-:-:S04]  /*0130*/  IMAD R7, R0, UR6, R7 ;  /* 0x0000000600077c24 */ /* 0x000fc8000f8e0207 */
[----:B0-----:R-:W-:-:S05]  /*0140*/  IMAD.WIDE R4, R7, 0x4, R4 ;  /* 0x0000000407047825 */ /* 0x001fca00078e0204 */
[----:B--2---:R-:W-:Y:S01]  /*0150*/  STG.E desc[UR4][R4.64], R3 ;  /* 0x0000000304007986 */ /* 0x004fe2000c101904 */
[----:B------:R-:W-:Y:S05]  /*0160*/  EXIT ;  /* 0x000000000000794d */ /* 0x000fea0003800000 */
.L_x_1:
        /* <DEDUP_REMOVED lines=9> */
.L_x_3:


//--------------------- .nv.shared._Z24transposeNativeOptimizedPfS_ii --------------------------
	.section	.nv.shared._Z24transposeNativeOptimizedPfS_ii,"aw",@nobits
	.sectionflags	@""
	.align	4
.nv.shared._Z24transposeNativeOptimizedPfS_ii:
	.zero		5248


//--------------------- .nv.shared.reserved.0     --------------------------
	.section	.nv.shared.reserved.0,"aw",@nobits
	.weak		__nv_reservedSMEM_offset_0_alias
	.size		__nv_reservedSMEM_offset_0_alias, 0, 64
	.other		__nv_reservedSMEM_offset_0_alias,@"STO_CUDA_RESERVED_SHARED STV_DEFAULT"
__nv_reservedSMEM_offset_0_alias:
	.zero		0
	.zero		64


//--------------------- .nv.constant0._Z24transposeNativeOptimizedPfS_ii --------------------------
	.section	.nv.constant0._Z24transposeNativeOptimizedPfS_ii,"a",@progbits
	.sectionflags	@""
	.align	4
.nv.constant0._Z24transposeNativeOptimizedPfS_ii:
	.zero		920


//--------------------- .nv.constant0._Z15transposeNativePfS_ii --------------------------
	.section	.nv.constant0._Z15transposeNativePfS_ii,"a",@progbits
	.sectionflags	@""
	.align	4
.nv.constant0._Z15transposeNativePfS_ii:
	.zero		920


//--------------------- SYMBOLS --------------------------

	.type		.nv.reservedSmem.offset0,@object
	.size		.nv.reservedSmem.offset0,0x4
	.type		.nv.reservedSmem.cap,@object
	.size		.nv.reservedSmem.cap,0x4
